	.headerflags	@"EF_CUDA_TEXMODE_UNIFIED EF_CUDA_64BIT_ADDRESS EF_CUDA_ACCELERATORS EF_CUDA_SM90 EF_CUDA_VIRTUAL_SM(EF_CUDA_SM90)"
	.elftype	@"ET_EXEC"


//--------------------- .nv.info                  --------------------------
	.section	.nv.info,"",@"SHT_CUDA_INFO"
	.align	4


	//----- nvinfo : EIATTR_REGCOUNT
	.align		4
        /*0000*/ 	.byte	0x04, 0x2f
        /*0002*/ 	.short	(.L_1 - .L_0)
	.align		4
.L_0:
        /*0004*/ 	.word	index@(triton_poi_fused_maximum_pow_sub_0)
        /*0008*/ 	.word	0x00000010


	//----- nvinfo : EIATTR_MIN_STACK_SIZE
	.align		4
.L_1:
        /*000c*/ 	.byte	0x04, 0x12
        /*000e*/ 	.short	(.L_3 - .L_2)
	.align		4
.L_2:
        /*0010*/ 	.word	index@(triton_poi_fused_maximum_pow_sub_0)
        /*0014*/ 	.word	0x00000000


	//----- nvinfo : EIATTR_FRAME_SIZE
	.align		4
.L_3:
        /*0018*/ 	.byte	0x04, 0x11
        /*001a*/ 	.short	(.L_5 - .L_4)
	.align		4
.L_4:
        /*001c*/ 	.word	index@(triton_poi_fused_maximum_pow_sub_0)
        /*0020*/ 	.word	0x00000000


	//----- nvinfo : EIATTR_MIN_STACK_SIZE
	.align		4
.L_5:
        /*0024*/ 	.byte	0x04, 0x12
        /*0026*/ 	.short	(.L_7 - .L_6)
	.align		4
.L_6:
        /*0028*/ 	.word	index@(triton_poi_fused_maximum_pow_sub_0)
        /*002c*/ 	.word	0x00000000
.L_7:


//--------------------- .nv.info.triton_poi_fused_maximum_pow_sub_0 --------------------------
	.section	.nv.info.triton_poi_fused_maximum_pow_sub_0,"",@"SHT_CUDA_INFO"
	.sectionflags	@""
	.align	4


	//----- nvinfo : EIATTR_CUDA_API_VERSION
	.align		4
        /*0000*/ 	.byte	0x04, 0x37
        /*0002*/ 	.short	(.L_9 - .L_8)
.L_8:
        /*0004*/ 	.word	0x0000007c


	//----- nvinfo : EIATTR_KPARAM_INFO
	.align		4
.L_9:
        /*0008*/ 	.byte	0x04, 0x17
        /*000a*/ 	.short	(.L_11 - .L_10)
.L_10:
        /*000c*/ 	.word	0x00000000
        /*0010*/ 	.short	0x0004
        /*0012*/ 	.short	0x0020
        /*0014*/ 	.byte	0x00, 0xf0, 0x11, 0x00


	//----- nvinfo : EIATTR_KPARAM_INFO
	.align		4
.L_11:
        /*0018*/ 	.byte	0x04, 0x17
        /*001a*/ 	.short	(.L_13 - .L_12)
.L_12:
        /*001c*/ 	.word	0x00000000
        /*0020*/ 	.short	0x0003
        /*0022*/ 	.short	0x0018
        /*0024*/ 	.byte	0x00, 0xf4, 0x21, 0x00


	//----- nvinfo : EIATTR_KPARAM_INFO
	.align		4
.L_13:
        /*0028*/ 	.byte	0x04, 0x17
        /*002a*/ 	.short	(.L_15 - .L_14)
.L_14:
        /*002c*/ 	.word	0x00000000
        /*0030*/ 	.short	0x0002
        /*0032*/ 	.short	0x0010
        /*0034*/ 	.byte	0x00, 0xf4, 0x21, 0x00


	//----- nvinfo : EIATTR_KPARAM_INFO
	.align		4
.L_15:
        /*0038*/ 	.byte	0x04, 0x17
        /*003a*/ 	.short	(.L_17 - .L_16)
.L_16:
        /*003c*/ 	.word	0x00000000
        /*0040*/ 	.short	0x0001
        /*0042*/ 	.short	0x0008
        /*0044*/ 	.byte	0x00, 0xf4, 0x21, 0x00


	//----- nvinfo : EIATTR_KPARAM_INFO
	.align		4
.L_17:
        /*0048*/ 	.byte	0x04, 0x17
        /*004a*/ 	.short	(.L_19 - .L_18)
.L_18:
        /*004c*/ 	.word	0x00000000
        /*0050*/ 	.short	0x0000
        /*0052*/ 	.short	0x0000
        /*0054*/ 	.byte	0x00, 0xf4, 0x21, 0x00


	//----- nvinfo : EIATTR_SPARSE_MMA_MASK
	.align		4
.L_19:
        /*0058*/ 	.byte	0x03, 0x50
        /*005a*/ 	.short	0x0000


	//----- nvinfo : EIATTR_MAXREG_COUNT
	.align		4
        /*005c*/ 	.byte	0x03, 0x1b
        /*005e*/ 	.short	0x00ff


	//----- nvinfo : EIATTR_EXIT_INSTR_OFFSETS
	.align		4
        /*0060*/ 	.byte	0x04, 0x1c
        /*0062*/ 	.short	(.L_21 - .L_20)


	//   ....[0]....
.L_20:
        /*0064*/ 	.word	0x00000180


	//   ....[1]....
        /*0068*/ 	.word	0x000001a0


	//----- nvinfo : EIATTR_REQNTID
	.align		4
.L_21:
        /*006c*/ 	.byte	0x04, 0x10
        /*006e*/ 	.short	(.L_23 - .L_22)
.L_22:
        /*0070*/ 	.word	0x00000020
        /*0074*/ 	.word	0x00000001
        /*0078*/ 	.word	0x00000001


	//----- nvinfo : EIATTR_CBANK_PARAM_SIZE
	.align		4
.L_23:
        /*007c*/ 	.byte	0x03, 0x19
        /*007e*/ 	.short	0x0024


	//----- nvinfo : EIATTR_PARAM_CBANK
	.align		4
        /*0080*/ 	.byte	0x04, 0x0a
        /*0082*/ 	.short	(.L_25 - .L_24)
	.align		4
.L_24:
        /*0084*/ 	.word	index@(.nv.constant0.triton_poi_fused_maximum_pow_sub_0)
        /*0088*/ 	.short	0x0210
        /*008a*/ 	.short	0x0024


	//----- nvinfo : EIATTR_SW_WAR
	.align		4
.L_25:
        /*008c*/ 	.byte	0x04, 0x36
        /*008e*/ 	.short	(.L_27 - .L_26)
.L_26:
        /*0090*/ 	.word	0x00000008
.L_27:


//--------------------- .nv.callgraph             --------------------------
	.section	.nv.callgraph,"",@"SHT_CUDA_CALLGRAPH"
	.align	4
	.sectionentsize	8
	.align		4
        /*0000*/ 	.word	0x00000000
	.align		4
        /*0004*/ 	.word	0xffffffff
	.align		4
        /*0008*/ 	.word	0x00000000
	.align		4
        /*000c*/ 	.word	0xfffffffe
	.align		4
        /*0010*/ 	.word	0x00000000
	.align		4
        /*0014*/ 	.word	0xfffffffd
	.align		4
        /*0018*/ 	.word	0x00000000
	.align		4
        /*001c*/ 	.word	0xfffffffc


//--------------------- .text.triton_poi_fused_maximum_pow_sub_0 --------------------------
	.section	.text.triton_poi_fused_maximum_pow_sub_0,"ax",@progbits
	.align	128
        .global         triton_poi_fused_maximum_pow_sub_0
        .type           triton_poi_fused_maximum_pow_sub_0,@function
        .size           triton_poi_fused_maximum_pow_sub_0,(.L_x_1 - triton_poi_fused_maximum_pow_sub_0)
        .other          triton_poi_fused_maximum_pow_sub_0,@"STO_CUDA_ENTRY STV_DEFAULT"
triton_poi_fused_maximum_pow_sub_0:
.text.triton_poi_fused_maximum_pow_sub_0:
[----:B------:R-:W0:Y:S01]  /*0000*/  LDC R1, c[0x0][0x28] ;  /* 0x00000a00ff017b82 */ /* 0x000e220000000800 */
[----:B------:R-:W1:Y:S07]  /*0010*/  S2R R10, SR_TID.X ;  /* 0x00000000000a7919 */ /* 0x000e6e0000002100 */
[----:B------:R-:W2:Y:S01]  /*0020*/  LDC.64 R2, c[0x0][0x210] ;  /* 0x00008400ff027b82 */ /* 0x000ea20000000a00 */
[----:B------:R-:W-:Y:S01]  /*0030*/  IMAD.MOV.U32 R13, RZ, RZ, RZ ;  /* 0x000000ffff0d7224 */ /* 0x000fe200078e00ff */
[----:B------:R-:W-:Y:S01]  /*0040*/  ULDC.64 UR4, c[0x0][0x208] ;  /* 0x0000820000047ab9 */ /* 0x000fe20000000a00 */
[----:B------:R-:W3:Y:S05]  /*0050*/  S2R R11, SR_CTAID.X ;  /* 0x00000000000b7919 */ /* 0x000eea0000002500 */
[----:B------:R-:W4:Y:S08]  /*0060*/  LDC.64 R4, c[0x0][0x218] ;  /* 0x00008600ff047b82 */ /* 0x000f300000000a00 */
[----:B------:R-:W5:Y:S08]  /*0070*/  LDC.64 R6, c[0x0][0x220] ;  /* 0x00008800ff067b82 */ /* 0x000f700000000a00 */
[----:B------:R-:W5:Y:S01]  /*0080*/  LDC.64 R8, c[0x0][0x228] ;  /* 0x00008a00ff087b82 */ /* 0x000f620000000a00 */
[----:B-1----:R-:W-:Y:S01]  /*0090*/  LOP3.LUT R0, R10, 0xf, RZ, 0xc0, !PT ;  /* 0x0000000f0a007812 */ /* 0x002fe200078ec0ff */
[----:B----4-:R-:W4:Y:S04]  /*00a0*/  LDG.E R4, desc[UR4][R4.64] ;  /* 0x0000000404047981 */ /* 0x010f28000c1e1900 */
[----:B---3--:R-:W-:-:S04]  /*00b0*/  IMAD R11, R11, 0x10, R0 ;  /* 0x000000100b0b7824 */ /* 0x008fc800078e0200 */
[C---:B--2---:R-:W-:Y:S01]  /*00c0*/  IMAD.WIDE R2, R11.reuse, 0x4, R2 ;  /* 0x000000040b027825 */ /* 0x044fe200078e0202 */
[----:B------:R-:W-:Y:S01]  /*00d0*/  ISETP.GE.AND P0, PT, R11, 0x10, PT ;  /* 0x000000100b00780c */ /* 0x000fe20003f06270 */
[----:B-----5:R-:W2:-:S12]  /*00e0*/  LDG.E R6, desc[UR4][R6.64] ;  /* 0x0000000406067981 */ /* 0x020e98000c1e1900 */
[----:B------:R-:W3:Y:S01]  /*00f0*/  @!P0 LDG.E R13, desc[UR4][R2.64] ;  /* 0x00000004020d8981 */ /* 0x000ee2000c1e1900 */
[----:B------:R-:W-:-:S04]  /*0100*/  LOP3.LUT P0, RZ, R10, 0x10, RZ, 0xc0, !PT ;  /* 0x000000100aff7812 */ /* 0x000fc8000780c0ff */
[C---:B------:R-:W-:Y:S01]  /*0110*/  ISETP.LT.AND P0, PT, R11.reuse, 0x10, !P0 ;  /* 0x000000100b00780c */ /* 0x040fe20004701270 */
[----:B0-----:R-:W-:Y:S01]  /*0120*/  IMAD.WIDE R8, R11, 0x4, R8 ;  /* 0x000000040b087825 */ /* 0x001fe200078e0208 */
[C---:B---3--:R-:W-:Y:S02]  /*0130*/  FSETP.NAN.AND P1, PT, R13.reuse, R13, PT ;  /* 0x0000000d0d00720b */ /* 0x048fe40003f28000 */
[----:B----4-:R-:W-:Y:S02]  /*0140*/  FSETP.GT.AND P2, PT, R13, R4, PT ;  /* 0x000000040d00720b */ /* 0x010fe40003f44000 */
[----:B--2---:R-:W-:-:S09]  /*0150*/  LOP3.LUT R0, R6, 0x80000000, RZ, 0x3c, !PT ;  /* 0x8000000006007812 */ /* 0x004fd200078e3cff */
[----:B------:R-:W-:-:S05]  /*0160*/  @!P1 FSEL R13, R13, R4, P2 ;  /* 0x000000040d0d9208 */ /* 0x000fca0001000000 */
[----:B------:R-:W-:Y:S01]  /*0170*/  FFMA R13, R13, R13, R0 ;  /* 0x0000000d0d0d7223 */ /* 0x000fe20000000000 */
[----:B------:R-:W-:Y:S06]  /*0180*/  @!P0 EXIT ;  /* 0x000000000000894d */ /* 0x000fec0003800000 */
[----:B------:R-:W-:Y:S01]  /*0190*/  STG.E desc[UR4][R8.64], R13 ;  /* 0x0000000d08007986 */ /* 0x000fe2000c101904 */
[----:B------:R-:W-:Y:S05]  /*01a0*/  EXIT ;  /* 0x000000000000794d */ /* 0x000fea0003800000 */
.L_x_0:
[----:B------:R-:W-:-:S00]  /*01b0*/  BRA `(.L_x_0) ;  /* 0xfffffffc00fc7947 */ /* 0x000fc0000383ffff */
[----:B------:R-:W-:-:S00]  /*01c0*/  NOP ;  /* 0x0000000000007918 */ /* 0x000fc00000000000 */
        /* <DEDUP_REMOVED lines=11> */
.L_x_1:


//--------------------- .nv.constant0.triton_poi_fused_maximum_pow_sub_0 --------------------------
	.section	.nv.constant0.triton_poi_fused_maximum_pow_sub_0,"a",@progbits
	.sectionflags	@""
	.align	4
.nv.constant0.triton_poi_fused_maximum_pow_sub_0:
	.zero		564
